//
// Generated by NVIDIA NVVM Compiler
//
// Compiler Build ID: CL-36424714
// Cuda compilation tools, release 13.0, V13.0.88
// Based on NVVM 20.0.0
//

.version 9.0
.target sm_100
.address_size 64

	// .globl	fibonacciKernel

.visible .entry fibonacciKernel(
	.param .u64 .ptr .align 1 fibonacciKernel_param_0,
	.param .u64 .ptr .align 1 fibonacciKernel_param_1
)
{
	.reg .pred 	%p<7>;
	.reg .b32 	%r<41>;
	.reg .b64 	%rd<5>;

	ld.param.u64 	%rd1, [fibonacciKernel_param_0];
	ld.param.u64 	%rd2, [fibonacciKernel_param_1];
	mov.u32 	%r21, %tid.x;
	setp.ne.s32 	%p1, %r21, 0;
	@%p1 bra 	$L__BB0_9;
	cvta.to.global.u64 	%rd3, %rd2;
	ld.global.u32 	%r40, [%rd3];
	setp.lt.s32 	%p2, %r40, 2;
	@%p2 bra 	$L__BB0_8;
	add.s32 	%r2, %r40, -1;
	add.s32 	%r25, %r40, -2;
	and.b32  	%r3, %r2, 3;
	setp.lt.u32 	%p3, %r25, 3;
	mov.b32 	%r40, 1;
	mov.b32 	%r35, 0;
	@%p3 bra 	$L__BB0_5;
	and.b32  	%r28, %r2, -4;
	neg.s32 	%r31, %r28;
	mov.b32 	%r40, 1;
	mov.b32 	%r35, 0;
$L__BB0_4:
	add.s32 	%r29, %r35, %r40;
	add.s32 	%r30, %r29, %r40;
	add.s32 	%r35, %r30, %r29;
	add.s32 	%r40, %r35, %r30;
	add.s32 	%r31, %r31, 4;
	setp.ne.s32 	%p4, %r31, 0;
	@%p4 bra 	$L__BB0_4;
$L__BB0_5:
	setp.eq.s32 	%p5, %r3, 0;
	@%p5 bra 	$L__BB0_8;
	neg.s32 	%r37, %r3;
$L__BB0_7:
	.pragma "nounroll";
	mov.u32 	%r17, %r40;
	add.s32 	%r40, %r35, %r17;
	add.s32 	%r37, %r37, 1;
	setp.ne.s32 	%p6, %r37, 0;
	mov.u32 	%r35, %r17;
	@%p6 bra 	$L__BB0_7;
$L__BB0_8:
	cvta.to.global.u64 	%rd4, %rd1;
	st.global.u32 	[%rd4], %r40;
$L__BB0_9:
	ret;

}


// ===== COMPILED SASS (sm_100) =====

	.target	sm_100

	.elftype	@"ET_EXEC"


//--------------------- .note.nv.tkinfo           --------------------------
	.section	.note.nv.tkinfo,"",@"SHT_NOTE"
	.sectionflags	@"SHF_NOTE_NV_TKINFO"
	.tkinfo
        /*0018*/ 	.word	0x00000002
        /*0030*/ 	.string	""
        /*0030*/ 	.string	"ptxas"
        /*0030*/ 	.string	"Cuda compilation tools, release 13.0, V13.0.88"
        /*0030*/ 	.string	"Build cuda_13.0.r13.0/compiler.36424714_0"
        /*0030*/ 	.string	"-arch sm_100 -m 64 "



//--------------------- .note.nv.cuinfo           --------------------------
	.section	.note.nv.cuinfo,"",@"SHT_NOTE"
	.sectionflags	@"SHF_NOTE_NV_CUINFO"
        /*0018*/ 	.short	0x0002
        /*001a*/ 	.short	0x0064
        /*001c*/ 	.short	0x0082
	.zero		2


//--------------------- .nv.info                  --------------------------
	.section	.nv.info,"",@"SHT_CUDA_INFO"
	.align	4


	//----- nvinfo : EIATTR_REGCOUNT
	.align		4
        /*0000*/ 	.byte	0x04, 0x2f
        /*0002*/ 	.short	(.L_1 - .L_0)
	.align		4
.L_0:
        /*0004*/ 	.word	index@(fibonacciKernel)
        /*0008*/ 	.word	0x00000008


	//----- nvinfo : EIATTR_FRAME_SIZE
	.align		4
.L_1:
        /*000c*/ 	.byte	0x04, 0x11
        /*000e*/ 	.short	(.L_3 - .L_2)
	.align		4
.L_2:
        /*0010*/ 	.word	index@(fibonacciKernel)
        /*0014*/ 	.word	0x00000000


	//----- nvinfo : EIATTR_MIN_STACK_SIZE
	.align		4
.L_3:
        /*0018*/ 	.byte	0x04, 0x12
        /*001a*/ 	.short	(.L_5 - .L_4)
	.align		4
.L_4:
        /*001c*/ 	.word	index@(fibonacciKernel)
        /*0020*/ 	.word	0x00000000
.L_5:


//--------------------- .nv.compat                --------------------------
	.section	.nv.compat,"",@"SHT_CUDA_COMPAT_INFO"
	.align	4
        /*0000*/ 	.byte	0x02, 0x09, 0x00, 0x00, 0x02, 0x02, 0x01, 0x00, 0x02, 0x05, 0x05, 0x00, 0x03, 0x07, 0x01, 0x01
        /*0010*/ 	.byte	0x02, 0x03, 0x00, 0x00, 0x02, 0x06, 0x01, 0x00, 0x04, 0x0b, 0x08, 0x00, 0x09, 0x00, 0x00, 0x00
        /*0020*/ 	.byte	0x00, 0x00, 0x00, 0x00


//--------------------- .nv.info.fibonacciKernel  --------------------------
	.section	.nv.info.fibonacciKernel,"",@"SHT_CUDA_INFO"
	.sectionflags	@""
	.align	4


	//----- nvinfo : EIATTR_CUDA_API_VERSION
	.align		4
        /*0000*/ 	.byte	0x04, 0x37
        /*0002*/ 	.short	(.L_7 - .L_6)
.L_6:
        /*0004*/ 	.word	0x00000082


	//----- nvinfo : EIATTR_KPARAM_INFO
	.align		4
.L_7:
        /*0008*/ 	.byte	0x04, 0x17
        /*000a*/ 	.short	(.L_9 - .L_8)
.L_8:
        /*000c*/ 	.word	0x00000000
        /*0010*/ 	.short	0x0001
        /*0012*/ 	.short	0x0008
        /*0014*/ 	.byte	0x00, 0xf5, 0x21, 0x00


	//----- nvinfo : EIATTR_KPARAM_INFO
	.align		4
.L_9:
        /*0018*/ 	.byte	0x04, 0x17
        /*001a*/ 	.short	(.L_11 - .L_10)
.L_10:
        /*001c*/ 	.word	0x00000000
        /*0020*/ 	.short	0x0000
        /*0022*/ 	.short	0x0000
        /*0024*/ 	.byte	0x00, 0xf5, 0x21, 0x00


	//----- nvinfo : EIATTR_SPARSE_MMA_MASK
	.align		4
.L_11:
        /*0028*/ 	.byte	0x03, 0x50
        /*002a*/ 	.short	0x0000


	//----- nvinfo : EIATTR_MAXREG_COUNT
	.align		4
        /*002c*/ 	.byte	0x03, 0x1b
        /*002e*/ 	.short	0x00ff


	//----- nvinfo : EIATTR_MERCURY_ISA_VERSION
	.align		4
        /*0030*/ 	.byte	0x03, 0x5f
        /*0032*/ 	.short	0x0101


	//----- nvinfo : EIATTR_VRC_CTA_INIT_COUNT
	.align		4
        /*0034*/ 	.byte	0x02, 0x4a
	.zero		1
	.zero		1


	//----- nvinfo : EIATTR_EXIT_INSTR_OFFSETS
	.align		4
        /*0038*/ 	.byte	0x04, 0x1c
        /*003a*/ 	.short	(.L_13 - .L_12)


	//   ....[0]....
.L_12:
        /*003c*/ 	.word	0x00000030


	//   ....[1]....
        /*0040*/ 	.word	0x000004f0


	//----- nvinfo : EIATTR_CBANK_PARAM_SIZE
	.align		4
.L_13:
        /*0044*/ 	.byte	0x03, 0x19
        /*0046*/ 	.short	0x0010


	//----- nvinfo : EIATTR_PARAM_CBANK
	.align		4
        /*0048*/ 	.byte	0x04, 0x0a
        /*004a*/ 	.short	(.L_15 - .L_14)
	.align		4
.L_14:
        /*004c*/ 	.word	index@(.nv.constant0.fibonacciKernel)
        /*0050*/ 	.short	0x0380
        /*0052*/ 	.short	0x0010


	//----- nvinfo : EIATTR_SW_WAR
	.align		4
.L_15:
        /*0054*/ 	.byte	0x04, 0x36
        /*0056*/ 	.short	(.L_17 - .L_16)
.L_16:
        /*0058*/ 	.word	0x00000008
.L_17:


//--------------------- .nv.callgraph             --------------------------
	.section	.nv.callgraph,"",@"SHT_CUDA_CALLGRAPH"
	.align	4
	.sectionentsize	8
	.align		4
        /*0000*/ 	.word	0x00000000
	.align		4
        /*0004*/ 	.word	0xffffffff
	.align		4
        /*0008*/ 	.word	0x00000000
	.align		4
        /*000c*/ 	.word	0xfffffffe
	.align		4
        /*0010*/ 	.word	0x00000000
	.align		4
        /*0014*/ 	.word	0xfffffffd
	.align		4
        /*0018*/ 	.word	0x00000000
	.align		4
        /*001c*/ 	.word	0xfffffffc


//--------------------- .text.fibonacciKernel     --------------------------
	.section	.text.fibonacciKernel,"ax",@progbits
	.align	128
        .global         fibonacciKernel
        .type           fibonacciKernel,@function
        .size           fibonacciKernel,(.L_x_8 - fibonacciKernel)
        .other          fibonacciKernel,@"STO_CUDA_ENTRY STV_DEFAULT"
fibonacciKernel:
.text.fibonacciKernel:
[----:B------:R-:W-:Y:S01]  /*0000*/  LDC R1, c[0x0][0x37c] ;  /* 0x0000df00ff017b82 */ /* 0x000fe20000000800 */
[----:B------:R-:W0:Y:S02]  /*0010*/  S2R R0, SR_TID.X ;  /* 0x0000000000007919 */ /* 0x000e240000002100 */
[----:B0-----:R-:W-:-:S13]  /*0020*/  ISETP.NE.AND P0, PT, R0, RZ, PT ;  /* 0x000000ff0000720c */ /* 0x001fda0003f05270 */
[----:B------:R-:W-:Y:S05]  /*0030*/  @P0 EXIT ;  /* 0x000000000000094d */ /* 0x000fea0003800000 */
[----:B------:R-:W0:Y:S01]  /*0040*/  LDC.64 R2, c[0x0][0x388] ;  /* 0x0000e200ff027b82 */ /* 0x000e220000000a00 */
[----:B------:R-:W0:Y:S02]  /*0050*/  LDCU.64 UR4, c[0x0][0x358] ;  /* 0x00006b00ff0477ac */ /* 0x000e240008000a00 */
[----:B0-----:R-:W2:Y:S02]  /*0060*/  LDG.E R5, desc[UR4][R2.64] ;  /* 0x0000000402057981 */ /* 0x001ea4000c1e1900 */
[----:B--2---:R-:W-:-:S13]  /*0070*/  ISETP.GE.AND P0, PT, R5, 0x2, PT ;  /* 0x000000020500780c */ /* 0x004fda0003f06270 */
[----:B------:R-:W-:Y:S05]  /*0080*/  @!P0 BRA `(.L_x_0) ;  /* 0x0000000400108947 */ /* 0x000fea0003800000 */
[C---:B------:R-:W-:Y:S02]  /*0090*/  VIADD R0, R5.reuse, 0xfffffffe ;  /* 0xfffffffe05007836 */ /* 0x040fe40000000000 */
[----:B------:R-:W-:Y:S02]  /*00a0*/  HFMA2 R2, -RZ, RZ, 0, 0 ;  /* 0x00000000ff027431 */ /* 0x000fe400000001ff */
[----:B------:R-:W-:Y:S02]  /*00b0*/  VIADD R3, R5, 0xffffffff ;  /* 0xffffffff05037836 */ /* 0x000fe40000000000 */
[----:B------:R-:W-:Y:S01]  /*00c0*/  IMAD.MOV.U32 R5, RZ, RZ, 0x1 ;  /* 0x00000001ff057424 */ /* 0x000fe200078e00ff */
[----:B------:R-:W-:Y:S02]  /*00d0*/  ISETP.GE.U32.AND P0, PT, R0, 0x3, PT ;  /* 0x000000030000780c */ /* 0x000fe40003f06070 */
[----:B------:R-:W-:-:S11]  /*00e0*/  LOP3.LUT R0, R3, 0x3, RZ, 0xc0, !PT ;  /* 0x0000000303007812 */ /* 0x000fd600078ec0ff */
[----:B------:R-:W-:Y:S05]  /*00f0*/  @!P0 BRA `(.L_x_1) ;  /* 0x0000000000d08947 */ /* 0x000fea0003800000 */
[----:B------:R-:W-:Y:S02]  /*0100*/  LOP3.LUT R2, R3, 0xfffffffc, RZ, 0xc0, !PT ;  /* 0xfffffffc03027812 */ /* 0x000fe400078ec0ff */
[----:B------:R-:W-:-:S03]  /*0110*/  MOV R5, 0x1 ;  /* 0x0000000100057802 */ /* 0x000fc60000000f00 */
[----:B------:R-:W-:Y:S02]  /*0120*/  IMAD.MOV R3, RZ, RZ, -R2 ;  /* 0x000000ffff037224 */ /* 0x000fe400078e0a02 */
[----:B------:R-:W-:-:S03]  /*0130*/  IMAD.MOV.U32 R2, RZ, RZ, RZ ;  /* 0x000000ffff027224 */ /* 0x000fc600078e00ff */
[----:B------:R-:W-:-:S13]  /*0140*/  ISETP.GE.AND P0, PT, R3, RZ, PT ;  /* 0x000000ff0300720c */ /* 0x000fda0003f06270 */
[----:B------:R-:W-:Y:S05]  /*0150*/  @P0 BRA `(.L_x_2) ;  /* 0x00000000009c0947 */ /* 0x000fea0003800000 */
[----:B------:R-:W-:Y:S01]  /*0160*/  IMAD.MOV R4, RZ, RZ, -R3 ;  /* 0x000000ffff047224 */ /* 0x000fe200078e0a03 */
[----:B------:R-:W-:-:S04]  /*0170*/  PLOP3.LUT P0, PT, PT, PT, PT, 0x80, 0x8 ;  /* 0x000000000008781c */ /* 0x000fc80003f0f070 */
[----:B------:R-:W-:-:S13]  /*0180*/  ISETP.GT.AND P1, PT, R4, 0xc, PT ;  /* 0x0000000c0400780c */ /* 0x000fda0003f24270 */
[----:B------:R-:W-:Y:S05]  /*0190*/  @!P1 BRA `(.L_x_3) ;  /* 0x0000000000509947 */ /* 0x000fea0003800000 */
[----:B------:R-:W-:-:S13]  /*01a0*/  PLOP3.LUT P0, PT, PT, PT, PT, 0x8, 0x80 ;  /* 0x000000000080781c */ /* 0x000fda0003f0e170 */
.L_x_4:
[----:B------:R-:W-:Y:S01]  /*01b0*/  IADD3 R2, PT, PT, R2, R5, RZ ;  /* 0x0000000502027210 */ /* 0x000fe20007ffe0ff */
[----:B------:R-:W-:-:S04]  /*01c0*/  VIADD R3, R3, 0x10 ;  /* 0x0000001003037836 */ /* 0x000fc80000000000 */
[----:B------:R-:W-:Y:S01]  /*01d0*/  IMAD.IADD R5, R2, 0x1, R5 ;  /* 0x0000000102057824 */ /* 0x000fe200078e0205 */
[----:B------:R-:W-:-:S03]  /*01e0*/  ISETP.GE.AND P1, PT, R3, -0xc, PT ;  /* 0xfffffff40300780c */ /* 0x000fc60003f26270 */
[----:B------:R-:W-:-:S05]  /*01f0*/  IMAD.IADD R2, R2, 0x1, R5 ;  /* 0x0000000102027824 */ /* 0x000fca00078e0205 */
[----:B------:R-:W-:-:S05]  /*0200*/  IADD3 R5, PT, PT, R5, R2, RZ ;  /* 0x0000000205057210 */ /* 0x000fca0007ffe0ff */
[----:B------:R-:W-:-:S04]  /*0210*/  IMAD.IADD R2, R2, 0x1, R5 ;  /* 0x0000000102027824 */ /* 0x000fc800078e0205 */
        /* <DEDUP_REMOVED lines=8> */
[----:B------:R-:W-:-:S05]  /*02a0*/  IMAD.IADD R5, R5, 0x1, R2 ;  /* 0x0000000105057824 */ /* 0x000fca00078e0202 */
[----:B------:R-:W-:-:S05]  /*02b0*/  IADD3 R2, PT, PT, R2, R5, RZ ;  /* 0x0000000502027210 */ /* 0x000fca0007ffe0ff */
[----:B------:R-:W-:Y:S01]  /*02c0*/  IMAD.IADD R5, R5, 0x1, R2 ;  /* 0x0000000105057824 */ /* 0x000fe200078e0202 */
[----:B------:R-:W-:Y:S06]  /*02d0*/  @!P1 BRA `(.L_x_4) ;  /* 0xfffffffc00b49947 */ /* 0x000fec000383ffff */
.L_x_3:
[----:B------:R-:W-:-:S05]  /*02e0*/  IMAD.MOV R4, RZ, RZ, -R3 ;  /* 0x000000ffff047224 */ /* 0x000fca00078e0a03 */
[----:B------:R-:W-:-:S13]  /*02f0*/  ISETP.GT.AND P1, PT, R4, 0x4, PT ;  /* 0x000000040400780c */ /* 0x000fda0003f24270 */
[----:B------:R-:W-:Y:S05]  /*0300*/  @!P1 BRA `(.L_x_5) ;  /* 0x0000000000289947 */ /* 0x000fea0003800000 */
[----:B------:R-:W-:Y:S01]  /*0310*/  IADD3 R2, PT, PT, R5, R2, RZ ;  /* 0x0000000205027210 */ /* 0x000fe20007ffe0ff */
[----:B------:R-:W-:Y:S01]  /*0320*/  VIADD R3, R3, 0x8 ;  /* 0x0000000803037836 */ /* 0x000fe20000000000 */
[----:B------:R-:W-:-:S03]  /*0330*/  PLOP3.LUT P0, PT, PT, PT, PT, 0x8, 0x80 ;  /* 0x000000000080781c */ /* 0x000fc60003f0e170 */
[----:B------:R-:W-:-:S04]  /*0340*/  IMAD.IADD R5, R5, 0x1, R2 ;  /* 0x0000000105057824 */ /* 0x000fc800078e0202 */
[----:B------:R-:W-:-:S05]  /*0350*/  IMAD.IADD R2, R2, 0x1, R5 ;  /* 0x0000000102027824 */ /* 0x000fca00078e0205 */
[----:B------:R-:W-:-:S05]  /*0360*/  IADD3 R5, PT, PT, R5, R2, RZ ;  /* 0x0000000205057210 */ /* 0x000fca0007ffe0ff */
[----:B------:R-:W-:-:S04]  /*0370*/  IMAD.IADD R2, R2, 0x1, R5 ;  /* 0x0000000102027824 */ /* 0x000fc800078e0205 */
[----:B------:R-:W-:-:S05]  /*0380*/  IMAD.IADD R5, R5, 0x1, R2 ;  /* 0x0000000105057824 */ /* 0x000fca00078e0202 */
[----:B------:R-:W-:-:S05]  /*0390*/  IADD3 R2, PT, PT, R2, R5, RZ ;  /* 0x0000000502027210 */ /* 0x000fca0007ffe0ff */
[----:B------:R-:W-:-:S07]  /*03a0*/  IMAD.IADD R5, R5, 0x1, R2 ;  /* 0x0000000105057824 */ /* 0x000fce00078e0202 */
.L_x_5:
[----:B------:R-:W-:-:S13]  /*03b0*/  ISETP.NE.OR P0, PT, R3, RZ, P0 ;  /* 0x000000ff0300720c */ /* 0x000fda0000705670 */
[----:B------:R-:W-:Y:S05]  /*03c0*/  @!P0 BRA `(.L_x_1) ;  /* 0x00000000001c8947 */ /* 0x000fea0003800000 */
.L_x_2:
[----:B------:R-:W-:Y:S01]  /*03d0*/  VIADD R3, R3, 0x4 ;  /* 0x0000000403037836 */ /* 0x000fe20000000000 */
[----:B------:R-:W-:-:S04]  /*03e0*/  IADD3 R2, PT, PT, R2, R5, RZ ;  /* 0x0000000502027210 */ /* 0x000fc80007ffe0ff */
[----:B------:R-:W-:Y:S01]  /*03f0*/  ISETP.NE.AND P0, PT, R3, RZ, PT ;  /* 0x000000ff0300720c */ /* 0x000fe20003f05270 */
[----:B------:R-:W-:-:S05]  /*0400*/  IMAD.IADD R5, R2, 0x1, R5 ;  /* 0x0000000102057824 */ /* 0x000fca00078e0205 */
[----:B------:R-:W-:-:S05]  /*0410*/  IADD3 R2, PT, PT, R2, R5, RZ ;  /* 0x0000000502027210 */ /* 0x000fca0007ffe0ff */
[----:B------:R-:W-:Y:S02]  /*0420*/  IMAD.IADD R5, R5, 0x1, R2 ;  /* 0x0000000105057824 */ /* 0x000fe400078e0202 */
[----:B------:R-:W-:Y:S05]  /*0430*/  @P0 BRA `(.L_x_2) ;  /* 0xfffffffc00e40947 */ /* 0x000fea000383ffff */
.L_x_1:
[----:B------:R-:W-:-:S13]  /*0440*/  ISETP.NE.AND P0, PT, R0, RZ, PT ;  /* 0x000000ff0000720c */ /* 0x000fda0003f05270 */
[----:B------:R-:W-:Y:S05]  /*0450*/  @!P0 BRA `(.L_x_0) ;  /* 0x00000000001c8947 */ /* 0x000fea0003800000 */
[----:B------:R-:W-:-:S07]  /*0460*/  IADD3 R0, PT, PT, -R0, RZ, RZ ;  /* 0x000000ff00007210 */ /* 0x000fce0007ffe1ff */
.L_x_6:
[----:B------:R-:W-:Y:S01]  /*0470*/  VIADD R0, R0, 0x1 ;  /* 0x0000000100007836 */ /* 0x000fe20000000000 */
[----:B------:R-:W-:Y:S01]  /*0480*/  MOV R3, R5 ;  /* 0x0000000500037202 */ /* 0x000fe20000000f00 */
[----:B------:R-:W-:-:S03]  /*0490*/  IMAD.IADD R5, R2, 0x1, R5 ;  /* 0x0000000102057824 */ /* 0x000fc600078e0205 */
[----:B------:R-:W-:Y:S02]  /*04a0*/  ISETP.NE.AND P0, PT, R0, RZ, PT ;  /* 0x000000ff0000720c */ /* 0x000fe40003f05270 */
[----:B------:R-:W-:-:S11]  /*04b0*/  MOV R2, R3 ;  /* 0x0000000300027202 */ /* 0x000fd60000000f00 */
[----:B------:R-:W-:Y:S05]  /*04c0*/  @P0 BRA `(.L_x_6) ;  /* 0xfffffffc00e80947 */ /* 0x000fea000383ffff */
.L_x_0:
[----:B------:R-:W0:Y:S02]  /*04d0*/  LDC.64 R2, c[0x0][0x380] ;  /* 0x0000e000ff027b82 */ /* 0x000e240000000a00 */
[----:B0-----:R-:W-:Y:S01]  /*04e0*/  STG.E desc[UR4][R2.64], R5 ;  /* 0x0000000502007986 */ /* 0x001fe2000c101904 */
[----:B------:R-:W-:Y:S05]  /*04f0*/  EXIT ;  /* 0x000000000000794d */ /* 0x000fea0003800000 */
.L_x_7:
[----:B------:R-:W-:-:S00]  /*0500*/  BRA `(.L_x_7) ;  /* 0xfffffffc00fc7947 */ /* 0x000fc0000383ffff */
[----:B------:R-:W-:-:S00]  /*0510*/  NOP ;  /* 0x0000000000007918 */ /* 0x000fc00000000000 */
        /* <DEDUP_REMOVED lines=14> */
.L_x_8:


//--------------------- .nv.shared.reserved.0     --------------------------
	.section	.nv.shared.reserved.0,"aw",@nobits
	.weak		__nv_reservedSMEM_offset_0_alias
	.size		__nv_reservedSMEM_offset_0_alias, 0, 64
	.other		__nv_reservedSMEM_offset_0_alias,@"STO_CUDA_RESERVED_SHARED STV_DEFAULT"
__nv_reservedSMEM_offset_0_alias:
	.zero		0
	.zero		64


//--------------------- .nv.constant0.fibonacciKernel --------------------------
	.section	.nv.constant0.fibonacciKernel,"a",@progbits
	.sectionflags	@""
	.align	4
.nv.constant0.fibonacciKernel:
	.zero		912


//--------------------- SYMBOLS --------------------------

	.type		.nv.reservedSmem.offset0,@object
	.size		.nv.reservedSmem.offset0,0x4
